	.headerflags	@"EF_CUDA_TEXMODE_UNIFIED EF_CUDA_64BIT_ADDRESS EF_CUDA_ACCELERATORS EF_CUDA_SM90 EF_CUDA_VIRTUAL_SM(EF_CUDA_SM90)"
	.elftype	@"ET_EXEC"


//--------------------- .nv.info                  --------------------------
	.section	.nv.info,"",@"SHT_CUDA_INFO"
	.align	4


	//----- nvinfo : EIATTR_REGCOUNT
	.align		4
        /*0000*/ 	.byte	0x04, 0x2f
        /*0002*/ 	.short	(.L_3 - .L_2)
	.align		4
.L_2:
        /*0004*/ 	.word	index@(triton_poi_fused__native_batch_norm_legit_no_training_add_relu_30)
        /*0008*/ 	.word	0x00000012


	//----- nvinfo : EIATTR_MIN_STACK_SIZE
	.align		4
.L_3:
        /*000c*/ 	.byte	0x04, 0x12
        /*000e*/ 	.short	(.L_5 - .L_4)
	.align		4
.L_4:
        /*0010*/ 	.word	index@(triton_poi_fused__native_batch_norm_legit_no_training_add_relu_30)
        /*0014*/ 	.word	0x00000000


	//----- nvinfo : EIATTR_FRAME_SIZE
	.align		4
.L_5:
        /*0018*/ 	.byte	0x04, 0x11
        /*001a*/ 	.short	(.L_7 - .L_6)
	.align		4
.L_6:
        /*001c*/ 	.word	index@(triton_poi_fused__native_batch_norm_legit_no_training_add_relu_30)
        /*0020*/ 	.word	0x00000000


	//----- nvinfo : EIATTR_MIN_STACK_SIZE
	.align		4
.L_7:
        /*0024*/ 	.byte	0x04, 0x12
        /*0026*/ 	.short	(.L_9 - .L_8)
	.align		4
.L_8:
        /*0028*/ 	.word	index@(triton_poi_fused__native_batch_norm_legit_no_training_add_relu_30)
        /*002c*/ 	.word	0x00000000
.L_9:


//--------------------- .nv.info.triton_poi_fused__native_batch_norm_legit_no_training_add_relu_30 --------------------------
	.section	.nv.info.triton_poi_fused__native_batch_norm_legit_no_training_add_relu_30,"",@"SHT_CUDA_INFO"
	.sectionflags	@""
	.align	4


	//----- nvinfo : EIATTR_CUDA_API_VERSION
	.align		4
        /*0000*/ 	.byte	0x04, 0x37
        /*0002*/ 	.short	(.L_11 - .L_10)
.L_10:
        /*0004*/ 	.word	0x0000007c


	//----- nvinfo : EIATTR_KPARAM_INFO
	.align		4
.L_11:
        /*0008*/ 	.byte	0x04, 0x17
        /*000a*/ 	.short	(.L_13 - .L_12)
.L_12:
        /*000c*/ 	.word	0x00000000
        /*0010*/ 	.short	0x0007
        /*0012*/ 	.short	0x0038
        /*0014*/ 	.byte	0x00, 0xf0, 0x11, 0x00


	//----- nvinfo : EIATTR_KPARAM_INFO
	.align		4
.L_13:
        /*0018*/ 	.byte	0x04, 0x17
        /*001a*/ 	.short	(.L_15 - .L_14)
.L_14:
        /*001c*/ 	.word	0x00000000
        /*0020*/ 	.short	0x0006
        /*0022*/ 	.short	0x0030
        /*0024*/ 	.byte	0x00, 0xf4, 0x21, 0x00


	//----- nvinfo : EIATTR_KPARAM_INFO
	.align		4
.L_15:
        /*0028*/ 	.byte	0x04, 0x17
        /*002a*/ 	.short	(.L_17 - .L_16)
.L_16:
        /*002c*/ 	.word	0x00000000
        /*0030*/ 	.short	0x0005
        /*0032*/ 	.short	0x0028
        /*0034*/ 	.byte	0x00, 0xf4, 0x21, 0x00


	//----- nvinfo : EIATTR_KPARAM_INFO
	.align		4
.L_17:
        /*0038*/ 	.byte	0x04, 0x17
        /*003a*/ 	.short	(.L_19 - .L_18)
.L_18:
        /*003c*/ 	.word	0x00000000
        /*0040*/ 	.short	0x0004
        /*0042*/ 	.short	0x0020
        /*0044*/ 	.byte	0x00, 0xf4, 0x21, 0x00


	//----- nvinfo : EIATTR_KPARAM_INFO
	.align		4
.L_19:
        /*0048*/ 	.byte	0x04, 0x17
        /*004a*/ 	.short	(.L_21 - .L_20)
.L_20:
        /*004c*/ 	.word	0x00000000
        /*0050*/ 	.short	0x0003
        /*0052*/ 	.short	0x0018
        /*0054*/ 	.byte	0x00, 0xf4, 0x21, 0x00


	//----- nvinfo : EIATTR_KPARAM_INFO
	.align		4
.L_21:
        /*0058*/ 	.byte	0x04, 0x17
        /*005a*/ 	.short	(.L_23 - .L_22)
.L_22:
        /*005c*/ 	.word	0x00000000
        /*0060*/ 	.short	0x0002
        /*0062*/ 	.short	0x0010
        /*0064*/ 	.byte	0x00, 0xf4, 0x21, 0x00


	//----- nvinfo : EIATTR_KPARAM_INFO
	.align		4
.L_23:
        /*0068*/ 	.byte	0x04, 0x17
        /*006a*/ 	.short	(.L_25 - .L_24)
.L_24:
        /*006c*/ 	.word	0x00000000
        /*0070*/ 	.short	0x0001
        /*0072*/ 	.short	0x0008
        /*0074*/ 	.byte	0x00, 0xf4, 0x21, 0x00


	//----- nvinfo : EIATTR_KPARAM_INFO
	.align		4
.L_25:
        /*0078*/ 	.byte	0x04, 0x17
        /*007a*/ 	.short	(.L_27 - .L_26)
.L_26:
        /*007c*/ 	.word	0x00000000
        /*0080*/ 	.short	0x0000
        /*0082*/ 	.short	0x0000
        /*0084*/ 	.byte	0x00, 0xf4, 0x21, 0x00


	//----- nvinfo : EIATTR_SPARSE_MMA_MASK
	.align		4
.L_27:
        /*0088*/ 	.byte	0x03, 0x50
        /*008a*/ 	.short	0x0000


	//----- nvinfo : EIATTR_MAXREG_COUNT
	.align		4
        /*008c*/ 	.byte	0x03, 0x1b
        /*008e*/ 	.short	0x00ff


	//----- nvinfo : EIATTR_EXIT_INSTR_OFFSETS
	.align		4
        /*0090*/ 	.byte	0x04, 0x1c
        /*0092*/ 	.short	(.L_29 - .L_28)


	//   ....[0]....
.L_28:
        /*0094*/ 	.word	0x00000360


	//----- nvinfo : EIATTR_REQNTID
	.align		4
.L_29:
        /*0098*/ 	.byte	0x04, 0x10
        /*009a*/ 	.short	(.L_31 - .L_30)
.L_30:
        /*009c*/ 	.word	0x00000080
        /*00a0*/ 	.word	0x00000001
        /*00a4*/ 	.word	0x00000001


	//----- nvinfo : EIATTR_CBANK_PARAM_SIZE
	.align		4
.L_31:
        /*00a8*/ 	.byte	0x03, 0x19
        /*00aa*/ 	.short	0x003c


	//----- nvinfo : EIATTR_PARAM_CBANK
	.align		4
        /*00ac*/ 	.byte	0x04, 0x0a
        /*00ae*/ 	.short	(.L_33 - .L_32)
	.align		4
.L_32:
        /*00b0*/ 	.word	index@(.nv.constant0.triton_poi_fused__native_batch_norm_legit_no_training_add_relu_30)
        /*00b4*/ 	.short	0x0210
        /*00b6*/ 	.short	0x003c


	//----- nvinfo : EIATTR_SW_WAR
	.align		4
.L_33:
        /*00b8*/ 	.byte	0x04, 0x36
        /*00ba*/ 	.short	(.L_35 - .L_34)
.L_34:
        /*00bc*/ 	.word	0x00000008
.L_35:


//--------------------- .nv.callgraph             --------------------------
	.section	.nv.callgraph,"",@"SHT_CUDA_CALLGRAPH"
	.align	4
	.sectionentsize	8
	.align		4
        /*0000*/ 	.word	0x00000000
	.align		4
        /*0004*/ 	.word	0xffffffff
	.align		4
        /*0008*/ 	.word	0x00000000
	.align		4
        /*000c*/ 	.word	0xfffffffe
	.align		4
        /*0010*/ 	.word	0x00000000
	.align		4
        /*0014*/ 	.word	0xfffffffd
	.align		4
        /*0018*/ 	.word	0x00000000
	.align		4
        /*001c*/ 	.word	0xfffffffc


//--------------------- .nv.constant4             --------------------------
	.section	.nv.constant4,"a",@progbits
	.align	8
	.align		8
.nv.constant4:
        /*0000*/ 	.dword	_$_str
	.align		8
        /*0008*/ 	.dword	_$_str_$_2


//--------------------- .text.triton_poi_fused__native_batch_norm_legit_no_training_add_relu_30 --------------------------
	.section	.text.triton_poi_fused__native_batch_norm_legit_no_training_add_relu_30,"ax",@progbits
	.align	128
        .global         triton_poi_fused__native_batch_norm_legit_no_training_add_relu_30
        .type           triton_poi_fused__native_batch_norm_legit_no_training_add_relu_30,@function
        .size           triton_poi_fused__native_batch_norm_legit_no_training_add_relu_30,(.L_x_1 - triton_poi_fused__native_batch_norm_legit_no_training_add_relu_30)
        .other          triton_poi_fused__native_batch_norm_legit_no_training_add_relu_30,@"STO_CUDA_ENTRY STV_DEFAULT"
triton_poi_fused__native_batch_norm_legit_no_training_add_relu_30:
.text.triton_poi_fused__native_batch_norm_legit_no_training_add_relu_30:
[----:B------:R-:W-:Y:S01]  /*0000*/  LDC R1, c[0x0][0x28] ;  /* 0x00000a00ff017b82 */ /* 0x000fe20000000800 */
[----:B------:R-:W1:Y:S07]  /*0010*/  S2R R0, SR_TID.X ;  /* 0x0000000000007919 */ /* 0x000e6e0000002100 */
[----:B------:R-:W2:Y:S01]  /*0020*/  LDC.64 R8, c[0x0][0x228] ;  /* 0x00008a00ff087b82 */ /* 0x000ea20000000a00 */
[----:B------:R-:W-:Y:S01]  /*0030*/  ULDC.64 UR4, c[0x0][0x208] ;  /* 0x0000820000047ab9 */ /* 0x000fe20000000a00 */
[----:B------:R-:W3:Y:S06]  /*0040*/  S2R R3, SR_CTAID.X ;  /* 0x0000000000037919 */ /* 0x000eec0000002500 */
[----:B------:R-:W4:Y:S08]  /*0050*/  LDC.64 R4, c[0x0][0x218] ;  /* 0x00008600ff047b82 */ /* 0x000f300000000a00 */
[----:B------:R-:W5:Y:S08]  /*0060*/  LDC.64 R6, c[0x0][0x220] ;  /* 0x00008800ff067b82 */ /* 0x000f700000000a00 */
[----:B------:R-:W5:Y:S01]  /*0070*/  LDC.64 R10, c[0x0][0x230] ;  /* 0x00008c00ff0a7b82 */ /* 0x000f620000000a00 */
[----:B-1----:R-:W-:-:S07]  /*0080*/  LOP3.LUT R0, R0, 0x7f, RZ, 0xc0, !PT ;  /* 0x0000007f00007812 */ /* 0x002fce00078ec0ff */
[----:B------:R-:W1:Y:S01]  /*0090*/  LDC.64 R12, c[0x0][0x238] ;  /* 0x00008e00ff0c7b82 */ /* 0x000e620000000a00 */
[----:B---3--:R-:W-:Y:S02]  /*00a0*/  SHF.R.S32.HI R2, RZ, 0x18, R3 ;  /* 0x00000018ff027819 */ /* 0x008fe40000011403 */
[----:B------:R-:W-:Y:S02]  /*00b0*/  LEA R0, R3, R0, 0x7 ;  /* 0x0000000003007211 */ /* 0x000fe400078e38ff */
[----:B------:R-:W-:-:S04]  /*00c0*/  SGXT R3, R2, 0x1 ;  /* 0x000000010203781a */ /* 0x000fc80000000200 */
[----:B------:R-:W-:-:S04]  /*00d0*/  LEA.HI R3, R3, R0, RZ, 0x2 ;  /* 0x0000000003037211 */ /* 0x000fc800078f10ff */
[--C-:B------:R-:W-:Y:S02]  /*00e0*/  SHF.R.S32.HI R2, RZ, 0x2, R3.reuse ;  /* 0x00000002ff027819 */ /* 0x100fe40000011403 */
[----:B------:R-:W-:-:S04]  /*00f0*/  SHF.R.S32.HI R3, RZ, 0x1f, R3 ;  /* 0x0000001fff037819 */ /* 0x000fc80000011403 */
[----:B------:R-:W-:-:S04]  /*0100*/  LEA.HI R3, R3, R2, RZ, 0xb ;  /* 0x0000000203037211 */ /* 0x000fc800078f58ff */
[----:B------:R-:W-:-:S04]  /*0110*/  LOP3.LUT R3, R3, 0xfffff800, RZ, 0xc0, !PT ;  /* 0xfffff80003037812 */ /* 0x000fc800078ec0ff */
[----:B------:R-:W-:Y:S01]  /*0120*/  IADD3 R15, R2, -R3, RZ ;  /* 0x80000003020f7210 */ /* 0x000fe20007ffe0ff */
[----:B----4-:R-:W-:Y:S01]  /*0130*/  IMAD.WIDE R4, R0, 0x4, R4 ;  /* 0x0000000400047825 */ /* 0x010fe200078e0204 */
[----:B------:R-:W3:Y:S03]  /*0140*/  LDC.64 R2, c[0x0][0x210] ;  /* 0x00008400ff027b82 */ /* 0x000ee60000000a00 */
[C---:B--2---:R-:W-:Y:S02]  /*0150*/  IMAD.WIDE R8, R15.reuse, 0x4, R8 ;  /* 0x000000040f087825 */ /* 0x044fe400078e0208 */
[----:B------:R-:W2:Y:S04]  /*0160*/  LDG.E R4, desc[UR4][R4.64] ;  /* 0x0000000404047981 */ /* 0x000ea8000c1e1900 */
[----:B------:R1:W4:Y:S01]  /*0170*/  LDG.E.EL R14, desc[UR4][R8.64] ;  /* 0x00000004080e7981 */ /* 0x000322000c2e1900 */
[----:B-----5:R-:W-:-:S04]  /*0180*/  IMAD.WIDE R6, R15, 0x4, R6 ;  /* 0x000000040f067825 */ /* 0x020fc800078e0206 */
[C---:B0-----:R-:W-:Y:S02]  /*0190*/  IMAD.WIDE R10, R15.reuse, 0x4, R10 ;  /* 0x000000040f0a7825 */ /* 0x041fe400078e020a */
[----:B------:R0:W2:Y:S02]  /*01a0*/  LDG.E.EL R7, desc[UR4][R6.64] ;  /* 0x0000000406077981 */ /* 0x0000a4000c2e1900 */
[----:B-1----:R-:W-:Y:S02]  /*01b0*/  IMAD.WIDE R8, R15, 0x4, R12 ;  /* 0x000000040f087825 */ /* 0x002fe400078e020c */
[----:B------:R-:W5:Y:S04]  /*01c0*/  LDG.E.EL R10, desc[UR4][R10.64] ;  /* 0x000000040a0a7981 */ /* 0x000f68000c2e1900 */
[----:B------:R-:W5:Y:S01]  /*01d0*/  LDG.E.EL R9, desc[UR4][R8.64] ;  /* 0x0000000408097981 */ /* 0x000f62000c2e1900 */
[----:B---3--:R-:W-:-:S05]  /*01e0*/  IMAD.WIDE R2, R0, 0x4, R2 ;  /* 0x0000000400027825 */ /* 0x008fca00078e0202 */
[----:B------:R1:W3:Y:S01]  /*01f0*/  LDG.E R12, desc[UR4][R2.64] ;  /* 0x00000004020c7981 */ /* 0x0002e2000c1e1900 */
[----:B0-----:R-:W-:Y:S01]  /*0200*/  HFMA2.MMA R6, -RZ, RZ, 1.625, 0 ;  /* 0x3e800000ff067435 */ /* 0x001fe200000001ff */
[----:B-1----:R-:W0:Y:S02]  /*0210*/  LDC.64 R2, c[0x0][0x240] ;  /* 0x00009000ff027b82 */ /* 0x002e240000000a00 */
[----:B0-----:R-:W-:-:S04]  /*0220*/  IMAD.WIDE R2, R0, 0x4, R2 ;  /* 0x0000000400027825 */ /* 0x001fc800078e0202 */
[----:B----4-:R-:W-:-:S04]  /*0230*/  FADD R14, R14, 9.9999997473787516356e-06 ;  /* 0x3727c5ac0e0e7421 */ /* 0x010fc80000000000 */
[----:B------:R-:W0:Y:S02]  /*0240*/  MUFU.SQRT R13, R14 ;  /* 0x0000000e000d7308 */ /* 0x000e240000002000 */
[C---:B0-----:R-:W-:Y:S02]  /*0250*/  FSETP.GT.AND P0, PT, R13.reuse, 8.50705917302346158658e+37, PT ;  /* 0x7e8000000d00780b */ /* 0x041fe40003f04000 */
[----:B------:R-:W-:-:S11]  /*0260*/  FSETP.GEU.AND P1, PT, R13, 1.175494350822287508e-38, PT ;  /* 0x008000000d00780b */ /* 0x000fd60003f2e000 */
[----:B------:R-:W-:-:S04]  /*0270*/  @P0 FMUL R13, R13, 0.25 ;  /* 0x3e8000000d0d0820 */ /* 0x000fc80000400000 */
[----:B------:R-:W-:-:S06]  /*0280*/  @!P1 FMUL R13, R13, 16777216 ;  /* 0x4b8000000d0d9820 */ /* 0x000fcc0000400000 */
[----:B------:R-:W0:Y:S01]  /*0290*/  MUFU.RCP R13, R13 ;  /* 0x0000000d000d7308 */ /* 0x000e220000001000 */
[----:B------:R-:W-:Y:S01]  /*02a0*/  FSEL R6, R6, 1, P0 ;  /* 0x3f80000006067808 */ /* 0x000fe20000000000 */
[----:B--2---:R-:W-:-:S04]  /*02b0*/  FADD R4, R4, -R7 ;  /* 0x8000000704047221 */ /* 0x004fc80000000000 */
[----:B------:R-:W-:-:S04]  /*02c0*/  @!P1 FMUL R6, R6, 16777216 ;  /* 0x4b80000006069820 */ /* 0x000fc80000400000 */
[----:B0-----:R-:W-:-:S04]  /*02d0*/  FMUL R5, R13, R6 ;  /* 0x000000060d057220 */ /* 0x001fc80000400000 */
[----:B------:R-:W-:-:S04]  /*02e0*/  FMUL R4, R4, R5 ;  /* 0x0000000504047220 */ /* 0x000fc80000400000 */
[----:B-----5:R-:W-:-:S05]  /*02f0*/  FFMA R4, R10, R4, R9 ;  /* 0x000000040a047223 */ /* 0x020fca0000000009 */
[----:B------:R-:W-:-:S04]  /*0300*/  FSETP.GEU.AND P0, PT, R4, RZ, PT ;  /* 0x000000ff0400720b */ /* 0x000fc80003f0e000 */
[----:B------:R-:W-:-:S04]  /*0310*/  FSEL R5, R4, RZ, P0 ;  /* 0x000000ff04057208 */ /* 0x000fc80000000000 */
[----:B---3--:R-:W-:Y:S01]  /*0320*/  FSETP.GEU.AND P0, PT, R5, -R12, PT ;  /* 0x8000000c0500720b */ /* 0x008fe20003f0e000 */
[----:B------:R-:W-:-:S05]  /*0330*/  FADD R4, R12, R5 ;  /* 0x000000050c047221 */ /* 0x000fca0000000000 */
[----:B------:R-:W-:-:S05]  /*0340*/  FSEL R5, R4, RZ, P0 ;  /* 0x000000ff04057208 */ /* 0x000fca0000000000 */
[----:B------:R-:W-:Y:S01]  /*0350*/  STG.E desc[UR4][R2.64], R5 ;  /* 0x0000000502007986 */ /* 0x000fe2000c101904 */
[----:B------:R-:W-:Y:S05]  /*0360*/  EXIT ;  /* 0x000000000000794d */ /* 0x000fea0003800000 */
.L_x_0:
[----:B------:R-:W-:-:S00]  /*0370*/  BRA `(.L_x_0) ;  /* 0xfffffffc00fc7947 */ /* 0x000fc0000383ffff */
[----:B------:R-:W-:-:S00]  /*0380*/  NOP ;  /* 0x0000000000007918 */ /* 0x000fc00000000000 */
[----:B------:R-:W-:-:S00]  /*0390*/  NOP ;  /* 0x0000000000007918 */ /* 0x000fc00000000000 */
[----:B------:R-:W-:-:S00]  /*03a0*/  NOP ;  /* 0x0000000000007918 */ /* 0x000fc00000000000 */
[----:B------:R-:W-:-:S00]  /*03b0*/  NOP ;  /* 0x0000000000007918 */ /* 0x000fc00000000000 */
[----:B------:R-:W-:-:S00]  /*03c0*/  NOP ;  /* 0x0000000000007918 */ /* 0x000fc00000000000 */
[----:B------:R-:W-:-:S00]  /*03d0*/  NOP ;  /* 0x0000000000007918 */ /* 0x000fc00000000000 */
[----:B------:R-:W-:-:S00]  /*03e0*/  NOP ;  /* 0x0000000000007918 */ /* 0x000fc00000000000 */
[----:B------:R-:W-:-:S00]  /*03f0*/  NOP ;  /* 0x0000000000007918 */ /* 0x000fc00000000000 */
.L_x_1:


//--------------------- .nv.global.init           --------------------------
	.section	.nv.global.init,"aw",@progbits
.nv.global.init:
	.type		_$_str,@object
	.size		_$_str,(_$_str_$_2 - _$_str)
_$_str:
        /*0000*/ 	.byte	0x5f, 0x5f, 0x43, 0x55, 0x44, 0x41, 0x5f, 0x46, 0x54, 0x5a, 0x00
	.type		_$_str_$_2,@object
	.size		_$_str_$_2,(.L_1 - _$_str_$_2)
_$_str_$_2:
        /*000b*/ 	.byte	0x5f, 0x5f, 0x43, 0x55, 0x44, 0x41, 0x5f, 0x50, 0x52, 0x45, 0x43, 0x5f, 0x53, 0x51, 0x52, 0x54
        /*001b*/ 	.byte	0x00
.L_1:


//--------------------- .nv.constant0.triton_poi_fused__native_batch_norm_legit_no_training_add_relu_30 --------------------------
	.section	.nv.constant0.triton_poi_fused__native_batch_norm_legit_no_training_add_relu_30,"a",@progbits
	.sectionflags	@""
	.align	4
.nv.constant0.triton_poi_fused__native_batch_norm_legit_no_training_add_relu_30:
	.zero		588
